//
// Generated by NVIDIA NVVM Compiler
//
// Compiler Build ID: CL-36424714
// Cuda compilation tools, release 13.0, V13.0.88
// Based on NVVM 20.0.0
//

.version 9.0
.target sm_100
.address_size 64

	// .globl	_Z10relaxationPfS_i

.visible .entry _Z10relaxationPfS_i(
	.param .u64 .ptr .align 1 _Z10relaxationPfS_i_param_0,
	.param .u64 .ptr .align 1 _Z10relaxationPfS_i_param_1,
	.param .u32 _Z10relaxationPfS_i_param_2
)
{
	.reg .pred 	%p<6>;
	.reg .b32 	%r<22>;
	.reg .b32 	%f<9>;
	.reg .b64 	%rd<16>;

	ld.param.u64 	%rd1, [_Z10relaxationPfS_i_param_0];
	ld.param.u64 	%rd2, [_Z10relaxationPfS_i_param_1];
	ld.param.u32 	%r4, [_Z10relaxationPfS_i_param_2];
	mov.u32 	%r5, %ctaid.y;
	mov.u32 	%r6, %ntid.y;
	mov.u32 	%r7, %tid.y;
	mad.lo.s32 	%r1, %r5, %r6, %r7;
	mov.u32 	%r8, %ctaid.x;
	mov.u32 	%r9, %ntid.x;
	mov.u32 	%r10, %tid.x;
	mad.lo.s32 	%r2, %r8, %r9, %r10;
	setp.eq.s32 	%p1, %r1, 0;
	setp.lt.s32 	%p2, %r2, 1;
	or.pred  	%p3, %p1, %p2;
	add.s32 	%r11, %r4, -1;
	max.s32 	%r12, %r1, %r2;
	setp.ge.s32 	%p4, %r12, %r11;
	or.pred  	%p5, %p3, %p4;
	@%p5 bra 	$L__BB0_2;
	cvta.to.global.u64 	%rd3, %rd1;
	cvta.to.global.u64 	%rd4, %rd2;
	add.s32 	%r14, %r1, -1;
	mul.lo.s32 	%r15, %r4, %r14;
	add.s32 	%r16, %r15, %r2;
	mul.wide.s32 	%rd5, %r16, 4;
	add.s64 	%rd6, %rd3, %rd5;
	ld.global.f32 	%f1, [%rd6];
	shl.b32 	%r17, %r4, 1;
	add.s32 	%r18, %r15, %r17;
	add.s32 	%r19, %r18, %r2;
	mul.wide.s32 	%rd7, %r19, 4;
	add.s64 	%rd8, %rd3, %rd7;
	ld.global.f32 	%f2, [%rd8];
	add.f32 	%f3, %f1, %f2;
	sub.s32 	%r20, %r18, %r4;
	cvt.s64.s32 	%rd9, %r20;
	cvt.u64.u32 	%rd10, %r2;
	add.s64 	%rd11, %rd10, %rd9;
	shl.b64 	%rd12, %rd11, 2;
	add.s64 	%rd13, %rd3, %rd12;
	ld.global.f32 	%f4, [%rd13+-4];
	add.f32 	%f5, %f3, %f4;
	ld.global.f32 	%f6, [%rd13+4];
	add.f32 	%f7, %f5, %f6;
	mul.f32 	%f8, %f7, 0f3E800000;
	add.s32 	%r21, %r16, %r4;
	mul.wide.s32 	%rd14, %r21, 4;
	add.s64 	%rd15, %rd4, %rd14;
	st.global.f32 	[%rd15], %f8;
$L__BB0_2:
	ret;

}
	// .globl	_Z13copy_elementsPfS_i
.visible .entry _Z13copy_elementsPfS_i(
	.param .u64 .ptr .align 1 _Z13copy_elementsPfS_i_param_0,
	.param .u64 .ptr .align 1 _Z13copy_elementsPfS_i_param_1,
	.param .u32 _Z13copy_elementsPfS_i_param_2
)
{
	.reg .pred 	%p<2>;
	.reg .b32 	%r<6>;
	.reg .b32 	%f<2>;
	.reg .b64 	%rd<8>;

	ld.param.u64 	%rd1, [_Z13copy_elementsPfS_i_param_0];
	ld.param.u64 	%rd2, [_Z13copy_elementsPfS_i_param_1];
	ld.param.u32 	%r2, [_Z13copy_elementsPfS_i_param_2];
	mov.u32 	%r3, %ctaid.x;
	mov.u32 	%r4, %ntid.x;
	mov.u32 	%r5, %tid.x;
	mad.lo.s32 	%r1, %r3, %r4, %r5;
	setp.ge.s32 	%p1, %r1, %r2;
	@%p1 bra 	$L__BB1_2;
	cvta.to.global.u64 	%rd3, %rd2;
	cvta.to.global.u64 	%rd4, %rd1;
	mul.wide.s32 	%rd5, %r1, 4;
	add.s64 	%rd6, %rd3, %rd5;
	ld.global.f32 	%f1, [%rd6];
	add.s64 	%rd7, %rd4, %rd5;
	st.global.f32 	[%rd7], %f1;
$L__BB1_2:
	ret;

}


// ===== COMPILED SASS (sm_100) =====

	.target	sm_100

	.elftype	@"ET_EXEC"


//--------------------- .note.nv.tkinfo           --------------------------
	.section	.note.nv.tkinfo,"",@"SHT_NOTE"
	.sectionflags	@"SHF_NOTE_NV_TKINFO"
	.tkinfo
        /*0018*/ 	.word	0x00000002
        /*0030*/ 	.string	""
        /*0030*/ 	.string	"ptxas"
        /*0030*/ 	.string	"Cuda compilation tools, release 13.0, V13.0.88"
        /*0030*/ 	.string	"Build cuda_13.0.r13.0/compiler.36424714_0"
        /*0030*/ 	.string	"-arch sm_100 -m 64 "



//--------------------- .note.nv.cuinfo           --------------------------
	.section	.note.nv.cuinfo,"",@"SHT_NOTE"
	.sectionflags	@"SHF_NOTE_NV_CUINFO"
        /*0018*/ 	.short	0x0002
        /*001a*/ 	.short	0x0064
        /*001c*/ 	.short	0x0082
	.zero		2


//--------------------- .nv.info                  --------------------------
	.section	.nv.info,"",@"SHT_CUDA_INFO"
	.align	4


	//----- nvinfo : EIATTR_REGCOUNT
	.align		4
        /*0000*/ 	.byte	0x04, 0x2f
        /*0002*/ 	.short	(.L_1 - .L_0)
	.align		4
.L_0:
        /*0004*/ 	.word	index@(_Z10relaxationPfS_i)
        /*0008*/ 	.word	0x00000012


	//----- nvinfo : EIATTR_FRAME_SIZE
	.align		4
.L_1:
        /*000c*/ 	.byte	0x04, 0x11
        /*000e*/ 	.short	(.L_3 - .L_2)
	.align		4
.L_2:
        /*0010*/ 	.word	index@(_Z10relaxationPfS_i)
        /*0014*/ 	.word	0x00000000


	//----- nvinfo : EIATTR_REGCOUNT
	.align		4
.L_3:
        /*0018*/ 	.byte	0x04, 0x2f
        /*001a*/ 	.short	(.L_5 - .L_4)
	.align		4
.L_4:
        /*001c*/ 	.word	index@(_Z13copy_elementsPfS_i)
        /*0020*/ 	.word	0x0000000a


	//----- nvinfo : EIATTR_FRAME_SIZE
	.align		4
.L_5:
        /*0024*/ 	.byte	0x04, 0x11
        /*0026*/ 	.short	(.L_7 - .L_6)
	.align		4
.L_6:
        /*0028*/ 	.word	index@(_Z13copy_elementsPfS_i)
        /*002c*/ 	.word	0x00000000


	//----- nvinfo : EIATTR_MIN_STACK_SIZE
	.align		4
.L_7:
        /*0030*/ 	.byte	0x04, 0x12
        /*0032*/ 	.short	(.L_9 - .L_8)
	.align		4
.L_8:
        /*0034*/ 	.word	index@(_Z13copy_elementsPfS_i)
        /*0038*/ 	.word	0x00000000


	//----- nvinfo : EIATTR_MIN_STACK_SIZE
	.align		4
.L_9:
        /*003c*/ 	.byte	0x04, 0x12
        /*003e*/ 	.short	(.L_11 - .L_10)
	.align		4
.L_10:
        /*0040*/ 	.word	index@(_Z10relaxationPfS_i)
        /*0044*/ 	.word	0x00000000
.L_11:


//--------------------- .nv.compat                --------------------------
	.section	.nv.compat,"",@"SHT_CUDA_COMPAT_INFO"
	.align	4
        /*0000*/ 	.byte	0x02, 0x09, 0x00, 0x00, 0x02, 0x02, 0x01, 0x00, 0x02, 0x05, 0x05, 0x00, 0x03, 0x07, 0x01, 0x01
        /*0010*/ 	.byte	0x02, 0x03, 0x00, 0x00, 0x02, 0x06, 0x01, 0x00, 0x04, 0x0b, 0x08, 0x00, 0x09, 0x00, 0x00, 0x00
        /*0020*/ 	.byte	0x00, 0x00, 0x00, 0x00


//--------------------- .nv.info._Z13copy_elementsPfS_i --------------------------
	.section	.nv.info._Z13copy_elementsPfS_i,"",@"SHT_CUDA_INFO"
	.sectionflags	@""
	.align	4


	//----- nvinfo : EIATTR_CUDA_API_VERSION
	.align		4
        /*0000*/ 	.byte	0x04, 0x37
        /*0002*/ 	.short	(.L_13 - .L_12)
.L_12:
        /*0004*/ 	.word	0x00000082


	//----- nvinfo : EIATTR_KPARAM_INFO
	.align		4
.L_13:
        /*0008*/ 	.byte	0x04, 0x17
        /*000a*/ 	.short	(.L_15 - .L_14)
.L_14:
        /*000c*/ 	.word	0x00000000
        /*0010*/ 	.short	0x0002
        /*0012*/ 	.short	0x0010
        /*0014*/ 	.byte	0x00, 0xf0, 0x11, 0x00


	//----- nvinfo : EIATTR_KPARAM_INFO
	.align		4
.L_15:
        /*0018*/ 	.byte	0x04, 0x17
        /*001a*/ 	.short	(.L_17 - .L_16)
.L_16:
        /*001c*/ 	.word	0x00000000
        /*0020*/ 	.short	0x0001
        /*0022*/ 	.short	0x0008
        /*0024*/ 	.byte	0x00, 0xf5, 0x21, 0x00


	//----- nvinfo : EIATTR_KPARAM_INFO
	.align		4
.L_17:
        /*0028*/ 	.byte	0x04, 0x17
        /*002a*/ 	.short	(.L_19 - .L_18)
.L_18:
        /*002c*/ 	.word	0x00000000
        /*0030*/ 	.short	0x0000
        /*0032*/ 	.short	0x0000
        /*0034*/ 	.byte	0x00, 0xf5, 0x21, 0x00


	//----- nvinfo : EIATTR_SPARSE_MMA_MASK
	.align		4
.L_19:
        /*0038*/ 	.byte	0x03, 0x50
        /*003a*/ 	.short	0x0000


	//----- nvinfo : EIATTR_MAXREG_COUNT
	.align		4
        /*003c*/ 	.byte	0x03, 0x1b
        /*003e*/ 	.short	0x00ff


	//----- nvinfo : EIATTR_MERCURY_ISA_VERSION
	.align		4
        /*0040*/ 	.byte	0x03, 0x5f
        /*0042*/ 	.short	0x0101


	//----- nvinfo : EIATTR_VRC_CTA_INIT_COUNT
	.align		4
        /*0044*/ 	.byte	0x02, 0x4a
	.zero		1
	.zero		1


	//----- nvinfo : EIATTR_EXIT_INSTR_OFFSETS
	.align		4
        /*0048*/ 	.byte	0x04, 0x1c
        /*004a*/ 	.short	(.L_21 - .L_20)


	//   ....[0]....
.L_20:
        /*004c*/ 	.word	0x00000070


	//   ....[1]....
        /*0050*/ 	.word	0x000000f0


	//----- nvinfo : EIATTR_CBANK_PARAM_SIZE
	.align		4
.L_21:
        /*0054*/ 	.byte	0x03, 0x19
        /*0056*/ 	.short	0x0014


	//----- nvinfo : EIATTR_PARAM_CBANK
	.align		4
        /*0058*/ 	.byte	0x04, 0x0a
        /*005a*/ 	.short	(.L_23 - .L_22)
	.align		4
.L_22:
        /*005c*/ 	.word	index@(.nv.constant0._Z13copy_elementsPfS_i)
        /*0060*/ 	.short	0x0380
        /*0062*/ 	.short	0x0014


	//----- nvinfo : EIATTR_SW_WAR
	.align		4
.L_23:
        /*0064*/ 	.byte	0x04, 0x36
        /*0066*/ 	.short	(.L_25 - .L_24)
.L_24:
        /*0068*/ 	.word	0x00000008
.L_25:


//--------------------- .nv.info._Z10relaxationPfS_i --------------------------
	.section	.nv.info._Z10relaxationPfS_i,"",@"SHT_CUDA_INFO"
	.sectionflags	@""
	.align	4


	//----- nvinfo : EIATTR_CUDA_API_VERSION
	.align		4
        /*0000*/ 	.byte	0x04, 0x37
        /*0002*/ 	.short	(.L_27 - .L_26)
.L_26:
        /*0004*/ 	.word	0x00000082


	//----- nvinfo : EIATTR_KPARAM_INFO
	.align		4
.L_27:
        /*0008*/ 	.byte	0x04, 0x17
        /*000a*/ 	.short	(.L_29 - .L_28)
.L_28:
        /*000c*/ 	.word	0x00000000
        /*0010*/ 	.short	0x0002
        /*0012*/ 	.short	0x0010
        /*0014*/ 	.byte	0x00, 0xf0, 0x11, 0x00


	//----- nvinfo : EIATTR_KPARAM_INFO
	.align		4
.L_29:
        /*0018*/ 	.byte	0x04, 0x17
        /*001a*/ 	.short	(.L_31 - .L_30)
.L_30:
        /*001c*/ 	.word	0x00000000
        /*0020*/ 	.short	0x0001
        /*0022*/ 	.short	0x0008
        /*0024*/ 	.byte	0x00, 0xf5, 0x21, 0x00


	//----- nvinfo : EIATTR_KPARAM_INFO
	.align		4
.L_31:
        /*0028*/ 	.byte	0x04, 0x17
        /*002a*/ 	.short	(.L_33 - .L_32)
.L_32:
        /*002c*/ 	.word	0x00000000
        /*0030*/ 	.short	0x0000
        /*0032*/ 	.short	0x0000
        /*0034*/ 	.byte	0x00, 0xf5, 0x21, 0x00


	//----- nvinfo : EIATTR_SPARSE_MMA_MASK
	.align		4
.L_33:
        /*0038*/ 	.byte	0x03, 0x50
        /*003a*/ 	.short	0x0000


	//----- nvinfo : EIATTR_MAXREG_COUNT
	.align		4
        /*003c*/ 	.byte	0x03, 0x1b
        /*003e*/ 	.short	0x00ff


	//----- nvinfo : EIATTR_MERCURY_ISA_VERSION
	.align		4
        /*0040*/ 	.byte	0x03, 0x5f
        /*0042*/ 	.short	0x0101


	//----- nvinfo : EIATTR_VRC_CTA_INIT_COUNT
	.align		4
        /*0044*/ 	.byte	0x02, 0x4a
	.zero		1
	.zero		1


	//----- nvinfo : EIATTR_EXIT_INSTR_OFFSETS
	.align		4
        /*0048*/ 	.byte	0x04, 0x1c
        /*004a*/ 	.short	(.L_35 - .L_34)


	//   ....[0]....
.L_34:
        /*004c*/ 	.word	0x000000f0


	//   ....[1]....
        /*0050*/ 	.word	0x000002b0


	//----- nvinfo : EIATTR_CBANK_PARAM_SIZE
	.align		4
.L_35:
        /*0054*/ 	.byte	0x03, 0x19
        /*0056*/ 	.short	0x0014


	//----- nvinfo : EIATTR_PARAM_CBANK
	.align		4
        /*0058*/ 	.byte	0x04, 0x0a
        /*005a*/ 	.short	(.L_37 - .L_36)
	.align		4
.L_36:
        /*005c*/ 	.word	index@(.nv.constant0._Z10relaxationPfS_i)
        /*0060*/ 	.short	0x0380
        /*0062*/ 	.short	0x0014


	//----- nvinfo : EIATTR_SW_WAR
	.align		4
.L_37:
        /*0064*/ 	.byte	0x04, 0x36
        /*0066*/ 	.short	(.L_39 - .L_38)
.L_38:
        /*0068*/ 	.word	0x00000008
.L_39:


//--------------------- .nv.callgraph             --------------------------
	.section	.nv.callgraph,"",@"SHT_CUDA_CALLGRAPH"
	.align	4
	.sectionentsize	8
	.align		4
        /*0000*/ 	.word	0x00000000
	.align		4
        /*0004*/ 	.word	0xffffffff
	.align		4
        /*0008*/ 	.word	0x00000000
	.align		4
        /*000c*/ 	.word	0xfffffffe
	.align		4
        /*0010*/ 	.word	0x00000000
	.align		4
        /*0014*/ 	.word	0xfffffffd
	.align		4
        /*0018*/ 	.word	0x00000000
	.align		4
        /*001c*/ 	.word	0xfffffffc


//--------------------- .text._Z13copy_elementsPfS_i --------------------------
	.section	.text._Z13copy_elementsPfS_i,"ax",@progbits
	.align	128
        .global         _Z13copy_elementsPfS_i
        .type           _Z13copy_elementsPfS_i,@function
        .size           _Z13copy_elementsPfS_i,(.L_x_2 - _Z13copy_elementsPfS_i)
        .other          _Z13copy_elementsPfS_i,@"STO_CUDA_ENTRY STV_DEFAULT"
_Z13copy_elementsPfS_i:
.text._Z13copy_elementsPfS_i:
[----:B------:R-:W-:Y:S01]  /*0000*/  LDC R1, c[0x0][0x37c] ;  /* 0x0000df00ff017b82 */ /* 0x000fe20000000800 */
[----:B------:R-:W0:Y:S07]  /*0010*/  S2R R0, SR_TID.X ;  /* 0x0000000000007919 */ /* 0x000e2e0000002100 */
[----:B------:R-:W0:Y:S01]  /*0020*/  S2UR UR4, SR_CTAID.X ;  /* 0x00000000000479c3 */ /* 0x000e220000002500 */
[----:B------:R-:W1:Y:S07]  /*0030*/  LDCU UR5, c[0x0][0x390] ;  /* 0x00007200ff0577ac */ /* 0x000e6e0008000800 */
[----:B------:R-:W0:Y:S02]  /*0040*/  LDC R7, c[0x0][0x360] ;  /* 0x0000d800ff077b82 */ /* 0x000e240000000800 */
[----:B0-----:R-:W-:-:S05]  /*0050*/  IMAD R7, R7, UR4, R0 ;  /* 0x0000000407077c24 */ /* 0x001fca000f8e0200 */
[----:B-1----:R-:W-:-:S13]  /*0060*/  ISETP.GE.AND P0, PT, R7, UR5, PT ;  /* 0x0000000507007c0c */ /* 0x002fda000bf06270 */
[----:B------:R-:W-:Y:S05]  /*0070*/  @P0 EXIT ;  /* 0x000000000000094d */ /* 0x000fea0003800000 */
[----:B------:R-:W0:Y:S01]  /*0080*/  LDC.64 R2, c[0x0][0x388] ;  /* 0x0000e200ff027b82 */ /* 0x000e220000000a00 */
[----:B------:R-:W1:Y:S07]  /*0090*/  LDCU.64 UR4, c[0x0][0x358] ;  /* 0x00006b00ff0477ac */ /* 0x000e6e0008000a00 */
[----:B------:R-:W2:Y:S01]  /*00a0*/  LDC.64 R4, c[0x0][0x380] ;  /* 0x0000e000ff047b82 */ /* 0x000ea20000000a00 */
[----:B0-----:R-:W-:-:S06]  /*00b0*/  IMAD.WIDE R2, R7, 0x4, R2 ;  /* 0x0000000407027825 */ /* 0x001fcc00078e0202 */
[----:B-1----:R-:W3:Y:S01]  /*00c0*/  LDG.E R3, desc[UR4][R2.64] ;  /* 0x0000000402037981 */ /* 0x002ee2000c1e1900 */
[----:B--2---:R-:W-:-:S05]  /*00d0*/  IMAD.WIDE R4, R7, 0x4, R4 ;  /* 0x0000000407047825 */ /* 0x004fca00078e0204 */
[----:B---3--:R-:W-:Y:S01]  /*00e0*/  STG.E desc[UR4][R4.64], R3 ;  /* 0x0000000304007986 */ /* 0x008fe2000c101904 */
[----:B------:R-:W-:Y:S05]  /*00f0*/  EXIT ;  /* 0x000000000000794d */ /* 0x000fea0003800000 */
.L_x_0:
[----:B------:R-:W-:-:S00]  /*0100*/  BRA `(.L_x_0) ;  /* 0xfffffffc00fc7947 */ /* 0x000fc0000383ffff */
[----:B------:R-:W-:-:S00]  /*0110*/  NOP ;  /* 0x0000000000007918 */ /* 0x000fc00000000000 */
        /* <DEDUP_REMOVED lines=14> */
.L_x_2:


//--------------------- .text._Z10relaxationPfS_i --------------------------
	.section	.text._Z10relaxationPfS_i,"ax",@progbits
	.align	128
        .global         _Z10relaxationPfS_i
        .type           _Z10relaxationPfS_i,@function
        .size           _Z10relaxationPfS_i,(.L_x_3 - _Z10relaxationPfS_i)
        .other          _Z10relaxationPfS_i,@"STO_CUDA_ENTRY STV_DEFAULT"
_Z10relaxationPfS_i:
.text._Z10relaxationPfS_i:
[----:B------:R-:W-:Y:S01]  /*0000*/  LDC R1, c[0x0][0x37c] ;  /* 0x0000df00ff017b82 */ /* 0x000fe20000000800 */
[----:B------:R-:W0:Y:S07]  /*0010*/  S2R R4, SR_TID.X ;  /* 0x0000000000047919 */ /* 0x000e2e0000002100 */
[----:B------:R-:W1:Y:S01]  /*0020*/  LDC R2, c[0x0][0x364] ;  /* 0x0000d900ff027b82 */ /* 0x000e620000000800 */
[----:B------:R-:W1:Y:S07]  /*0030*/  S2R R5, SR_TID.Y ;  /* 0x0000000000057919 */ /* 0x000e6e0000002200 */
[----:B------:R-:W0:Y:S08]  /*0040*/  S2UR UR5, SR_CTAID.X ;  /* 0x00000000000579c3 */ /* 0x000e300000002500 */
[----:B------:R-:W0:Y:S08]  /*0050*/  LDC R3, c[0x0][0x360] ;  /* 0x0000d800ff037b82 */ /* 0x000e300000000800 */
[----:B------:R-:W1:Y:S08]  /*0060*/  S2UR UR4, SR_CTAID.Y ;  /* 0x00000000000479c3 */ /* 0x000e700000002600 */
[----:B------:R-:W2:Y:S01]  /*0070*/  LDC R0, c[0x0][0x390] ;  /* 0x0000e400ff007b82 */ /* 0x000ea20000000800 */
[----:B0-----:R-:W-:-:S05]  /*0080*/  IMAD R3, R3, UR5, R4 ;  /* 0x0000000503037c24 */ /* 0x001fca000f8e0204 */
[----:B------:R-:W-:Y:S01]  /*0090*/  ISETP.GE.AND P0, PT, R3, 0x1, PT ;  /* 0x000000010300780c */ /* 0x000fe20003f06270 */
[----:B-1----:R-:W-:-:S05]  /*00a0*/  IMAD R2, R2, UR4, R5 ;  /* 0x0000000402027c24 */ /* 0x002fca000f8e0205 */
[C---:B------:R-:W-:Y:S02]  /*00b0*/  VIMNMX R5, PT, PT, R2.reuse, R3, !PT ;  /* 0x0000000302057248 */ /* 0x040fe40007fe0100 */
[----:B------:R-:W-:Y:S02]  /*00c0*/  ISETP.EQ.OR P0, PT, R2, RZ, !P0 ;  /* 0x000000ff0200720c */ /* 0x000fe40004702670 */
[----:B--2---:R-:W-:-:S04]  /*00d0*/  IADD3 R4, PT, PT, R0, -0x1, RZ ;  /* 0xffffffff00047810 */ /* 0x004fc80007ffe0ff */
[----:B------:R-:W-:-:S13]  /*00e0*/  ISETP.GE.OR P0, PT, R5, R4, P0 ;  /* 0x000000040500720c */ /* 0x000fda0000706670 */
[----:B------:R-:W-:Y:S05]  /*00f0*/  @P0 EXIT ;  /* 0x000000000000094d */ /* 0x000fea0003800000 */
[----:B------:R-:W0:Y:S01]  /*0100*/  LDC.64 R4, c[0x0][0x380] ;  /* 0x0000e000ff047b82 */ /* 0x000e220000000a00 */
[----:B------:R-:W-:Y:S01]  /*0110*/  IADD3 R7, PT, PT, R2, -0x1, RZ ;  /* 0xffffffff02077810 */ /* 0x000fe20007ffe0ff */
[----:B------:R-:W1:Y:S04]  /*0120*/  LDCU.64 UR6, c[0x0][0x380] ;  /* 0x00007000ff0677ac */ /* 0x000e680008000a00 */
[----:B------:R-:W-:Y:S01]  /*0130*/  IMAD R7, R7, R0, RZ ;  /* 0x0000000007077224 */ /* 0x000fe200078e02ff */
[----:B------:R-:W2:Y:S03]  /*0140*/  LDCU.64 UR4, c[0x0][0x358] ;  /* 0x00006b00ff0477ac */ /* 0x000ea60008000a00 */
[----:B------:R-:W-:-:S02]  /*0150*/  IMAD R2, R0, 0x2, R7 ;  /* 0x0000000200027824 */ /* 0x000fc400078e0207 */
[----:B------:R-:W-:-:S03]  /*0160*/  IMAD.IADD R11, R3, 0x1, R7 ;  /* 0x00000001030b7824 */ /* 0x000fc600078e0207 */
[----:B------:R-:W-:Y:S02]  /*0170*/  IADD3 R6, PT, PT, R2, -R0, RZ ;  /* 0x8000000002067210 */ /* 0x000fe40007ffe0ff */
[C---:B------:R-:W-:Y:S02]  /*0180*/  IADD3 R7, PT, PT, R3.reuse, R2, RZ ;  /* 0x0000000203077210 */ /* 0x040fe40007ffe0ff */
[----:B------:R-:W-:-:S04]  /*0190*/  IADD3 R8, P0, PT, R3, R6, RZ ;  /* 0x0000000603087210 */ /* 0x000fc80007f1e0ff */
[----:B------:R-:W-:Y:S01]  /*01a0*/  LEA.HI.X.SX32 R9, R6, RZ, 0x1, P0 ;  /* 0x000000ff06097211 */ /* 0x000fe200000f0eff */
[----:B0-----:R-:W-:Y:S01]  /*01b0*/  IMAD.WIDE R2, R11, 0x4, R4 ;  /* 0x000000040b027825 */ /* 0x001fe200078e0204 */
[----:B-1----:R-:W-:-:S03]  /*01c0*/  LEA R6, P0, R8, UR6, 0x2 ;  /* 0x0000000608067c11 */ /* 0x002fc6000f8010ff */
[----:B------:R-:W-:Y:S01]  /*01d0*/  IMAD.WIDE R4, R7, 0x4, R4 ;  /* 0x0000000407047825 */ /* 0x000fe200078e0204 */
[----:B------:R-:W-:Y:S01]  /*01e0*/  LEA.HI.X R7, R8, UR7, R9, 0x2, P0 ;  /* 0x0000000708077c11 */ /* 0x000fe200080f1409 */
[----:B--2---:R-:W2:Y:S01]  /*01f0*/  LDG.E R2, desc[UR4][R2.64] ;  /* 0x0000000402027981 */ /* 0x004ea2000c1e1900 */
[----:B------:R-:W0:Y:S03]  /*0200*/  LDC.64 R8, c[0x0][0x388] ;  /* 0x0000e200ff087b82 */ /* 0x000e260000000a00 */
[----:B------:R-:W2:Y:S04]  /*0210*/  LDG.E R5, desc[UR4][R4.64] ;  /* 0x0000000404057981 */ /* 0x000ea8000c1e1900 */
[----:B------:R-:W3:Y:S04]  /*0220*/  LDG.E R13, desc[UR4][R6.64+-0x4] ;  /* 0xfffffc04060d7981 */ /* 0x000ee8000c1e1900 */
[----:B------:R-:W4:Y:S01]  /*0230*/  LDG.E R15, desc[UR4][R6.64+0x4] ;  /* 0x00000404060f7981 */ /* 0x000f22000c1e1900 */
[----:B------:R-:W-:-:S05]  /*0240*/  IADD3 R11, PT, PT, R11, R0, RZ ;  /* 0x000000000b0b7210 */ /* 0x000fca0007ffe0ff */
[----:B0-----:R-:W-:-:S04]  /*0250*/  IMAD.WIDE R8, R11, 0x4, R8 ;  /* 0x000000040b087825 */ /* 0x001fc800078e0208 */
[----:B--2---:R-:W-:-:S04]  /*0260*/  FADD R10, R2, R5 ;  /* 0x00000005020a7221 */ /* 0x004fc80000000000 */
[----:B---3--:R-:W-:-:S04]  /*0270*/  FADD R10, R10, R13 ;  /* 0x0000000d0a0a7221 */ /* 0x008fc80000000000 */
[----:B----4-:R-:W-:-:S04]  /*0280*/  FADD R10, R10, R15 ;  /* 0x0000000f0a0a7221 */ /* 0x010fc80000000000 */
[----:B------:R-:W-:-:S05]  /*0290*/  FMUL R11, R10, 0.25 ;  /* 0x3e8000000a0b7820 */ /* 0x000fca0000400000 */
[----:B------:R-:W-:Y:S01]  /*02a0*/  STG.E desc[UR4][R8.64], R11 ;  /* 0x0000000b08007986 */ /* 0x000fe2000c101904 */
[----:B------:R-:W-:Y:S05]  /*02b0*/  EXIT ;  /* 0x000000000000794d */ /* 0x000fea0003800000 */
.L_x_1:
        /* <DEDUP_REMOVED lines=12> */
.L_x_3:


//--------------------- .nv.shared.reserved.0     --------------------------
	.section	.nv.shared.reserved.0,"aw",@nobits
	.weak		__nv_reservedSMEM_offset_0_alias
	.size		__nv_reservedSMEM_offset_0_alias, 0, 64
	.other		__nv_reservedSMEM_offset_0_alias,@"STO_CUDA_RESERVED_SHARED STV_DEFAULT"
__nv_reservedSMEM_offset_0_alias:
	.zero		0
	.zero		64


//--------------------- .nv.constant0._Z13copy_elementsPfS_i --------------------------
	.section	.nv.constant0._Z13copy_elementsPfS_i,"a",@progbits
	.sectionflags	@""
	.align	4
.nv.constant0._Z13copy_elementsPfS_i:
	.zero		916


//--------------------- .nv.constant0._Z10relaxationPfS_i --------------------------
	.section	.nv.constant0._Z10relaxationPfS_i,"a",@progbits
	.sectionflags	@""
	.align	4
.nv.constant0._Z10relaxationPfS_i:
	.zero		916


//--------------------- SYMBOLS --------------------------

	.type		.nv.reservedSmem.offset0,@object
	.size		.nv.reservedSmem.offset0,0x4
